	.headerflags	@"EF_CUDA_TEXMODE_UNIFIED EF_CUDA_64BIT_ADDRESS EF_CUDA_ACCELERATORS EF_CUDA_SM90 EF_CUDA_VIRTUAL_SM(EF_CUDA_SM90)"
	.elftype	@"ET_EXEC"


//--------------------- .nv.info                  --------------------------
	.section	.nv.info,"",@"SHT_CUDA_INFO"
	.align	4


	//----- nvinfo : EIATTR_REGCOUNT
	.align		4
        /*0000*/ 	.byte	0x04, 0x2f
        /*0002*/ 	.short	(.L_3 - .L_2)
	.align		4
.L_2:
        /*0004*/ 	.word	index@(triton_poi_fused__native_batch_norm_legit_no_training_avg_pool2d_relu_17)
        /*0008*/ 	.word	0x0000001e


	//----- nvinfo : EIATTR_MIN_STACK_SIZE
	.align		4
.L_3:
        /*000c*/ 	.byte	0x04, 0x12
        /*000e*/ 	.short	(.L_5 - .L_4)
	.align		4
.L_4:
        /*0010*/ 	.word	index@(triton_poi_fused__native_batch_norm_legit_no_training_avg_pool2d_relu_17)
        /*0014*/ 	.word	0x00000000


	//----- nvinfo : EIATTR_FRAME_SIZE
	.align		4
.L_5:
        /*0018*/ 	.byte	0x04, 0x11
        /*001a*/ 	.short	(.L_7 - .L_6)
	.align		4
.L_6:
        /*001c*/ 	.word	index@(triton_poi_fused__native_batch_norm_legit_no_training_avg_pool2d_relu_17)
        /*0020*/ 	.word	0x00000000


	//----- nvinfo : EIATTR_MIN_STACK_SIZE
	.align		4
.L_7:
        /*0024*/ 	.byte	0x04, 0x12
        /*0026*/ 	.short	(.L_9 - .L_8)
	.align		4
.L_8:
        /*0028*/ 	.word	index@(triton_poi_fused__native_batch_norm_legit_no_training_avg_pool2d_relu_17)
        /*002c*/ 	.word	0x00000000
.L_9:


//--------------------- .nv.info.triton_poi_fused__native_batch_norm_legit_no_training_avg_pool2d_relu_17 --------------------------
	.section	.nv.info.triton_poi_fused__native_batch_norm_legit_no_training_avg_pool2d_relu_17,"",@"SHT_CUDA_INFO"
	.sectionflags	@""
	.align	4


	//----- nvinfo : EIATTR_CUDA_API_VERSION
	.align		4
        /*0000*/ 	.byte	0x04, 0x37
        /*0002*/ 	.short	(.L_11 - .L_10)
.L_10:
        /*0004*/ 	.word	0x0000007c


	//----- nvinfo : EIATTR_KPARAM_INFO
	.align		4
.L_11:
        /*0008*/ 	.byte	0x04, 0x17
        /*000a*/ 	.short	(.L_13 - .L_12)
.L_12:
        /*000c*/ 	.word	0x00000000
        /*0010*/ 	.short	0x000c
        /*0012*/ 	.short	0x0060
        /*0014*/ 	.byte	0x00, 0xf0, 0x11, 0x00


	//----- nvinfo : EIATTR_KPARAM_INFO
	.align		4
.L_13:
        /*0018*/ 	.byte	0x04, 0x17
        /*001a*/ 	.short	(.L_15 - .L_14)
.L_14:
        /*001c*/ 	.word	0x00000000
        /*0020*/ 	.short	0x000b
        /*0022*/ 	.short	0x0058
        /*0024*/ 	.byte	0x00, 0xf4, 0x21, 0x00


	//----- nvinfo : EIATTR_KPARAM_INFO
	.align		4
.L_15:
        /*0028*/ 	.byte	0x04, 0x17
        /*002a*/ 	.short	(.L_17 - .L_16)
.L_16:
        /*002c*/ 	.word	0x00000000
        /*0030*/ 	.short	0x000a
        /*0032*/ 	.short	0x0050
        /*0034*/ 	.byte	0x00, 0xf4, 0x21, 0x00


	//----- nvinfo : EIATTR_KPARAM_INFO
	.align		4
.L_17:
        /*0038*/ 	.byte	0x04, 0x17
        /*003a*/ 	.short	(.L_19 - .L_18)
.L_18:
        /*003c*/ 	.word	0x00000000
        /*0040*/ 	.short	0x0009
        /*0042*/ 	.short	0x0048
        /*0044*/ 	.byte	0x00, 0xf4, 0x21, 0x00


	//----- nvinfo : EIATTR_KPARAM_INFO
	.align		4
.L_19:
        /*0048*/ 	.byte	0x04, 0x17
        /*004a*/ 	.short	(.L_21 - .L_20)
.L_20:
        /*004c*/ 	.word	0x00000000
        /*0050*/ 	.short	0x0008
        /*0052*/ 	.short	0x0040
        /*0054*/ 	.byte	0x00, 0xf4, 0x21, 0x00


	//----- nvinfo : EIATTR_KPARAM_INFO
	.align		4
.L_21:
        /*0058*/ 	.byte	0x04, 0x17
        /*005a*/ 	.short	(.L_23 - .L_22)
.L_22:
        /*005c*/ 	.word	0x00000000
        /*0060*/ 	.short	0x0007
        /*0062*/ 	.short	0x0038
        /*0064*/ 	.byte	0x00, 0xf4, 0x21, 0x00


	//----- nvinfo : EIATTR_KPARAM_INFO
	.align		4
.L_23:
        /*0068*/ 	.byte	0x04, 0x17
        /*006a*/ 	.short	(.L_25 - .L_24)
.L_24:
        /*006c*/ 	.word	0x00000000
        /*0070*/ 	.short	0x0006
        /*0072*/ 	.short	0x0030
        /*0074*/ 	.byte	0x00, 0xf4, 0x21, 0x00


	//----- nvinfo : EIATTR_KPARAM_INFO
	.align		4
.L_25:
        /*0078*/ 	.byte	0x04, 0x17
        /*007a*/ 	.short	(.L_27 - .L_26)
.L_26:
        /*007c*/ 	.word	0x00000000
        /*0080*/ 	.short	0x0005
        /*0082*/ 	.short	0x0028
        /*0084*/ 	.byte	0x00, 0xf4, 0x21, 0x00


	//----- nvinfo : EIATTR_KPARAM_INFO
	.align		4
.L_27:
        /*0088*/ 	.byte	0x04, 0x17
        /*008a*/ 	.short	(.L_29 - .L_28)
.L_28:
        /*008c*/ 	.word	0x00000000
        /*0090*/ 	.short	0x0004
        /*0092*/ 	.short	0x0020
        /*0094*/ 	.byte	0x00, 0xf4, 0x21, 0x00


	//----- nvinfo : EIATTR_KPARAM_INFO
	.align		4
.L_29:
        /*0098*/ 	.byte	0x04, 0x17
        /*009a*/ 	.short	(.L_31 - .L_30)
.L_30:
        /*009c*/ 	.word	0x00000000
        /*00a0*/ 	.short	0x0003
        /*00a2*/ 	.short	0x0018
        /*00a4*/ 	.byte	0x00, 0xf4, 0x21, 0x00


	//----- nvinfo : EIATTR_KPARAM_INFO
	.align		4
.L_31:
        /*00a8*/ 	.byte	0x04, 0x17
        /*00aa*/ 	.short	(.L_33 - .L_32)
.L_32:
        /*00ac*/ 	.word	0x00000000
        /*00b0*/ 	.short	0x0002
        /*00b2*/ 	.short	0x0010
        /*00b4*/ 	.byte	0x00, 0xf4, 0x21, 0x00


	//----- nvinfo : EIATTR_KPARAM_INFO
	.align		4
.L_33:
        /*00b8*/ 	.byte	0x04, 0x17
        /*00ba*/ 	.short	(.L_35 - .L_34)
.L_34:
        /*00bc*/ 	.word	0x00000000
        /*00c0*/ 	.short	0x0001
        /*00c2*/ 	.short	0x0008
        /*00c4*/ 	.byte	0x00, 0xf4, 0x21, 0x00


	//----- nvinfo : EIATTR_KPARAM_INFO
	.align		4
.L_35:
        /*00c8*/ 	.byte	0x04, 0x17
        /*00ca*/ 	.short	(.L_37 - .L_36)
.L_36:
        /*00cc*/ 	.word	0x00000000
        /*00d0*/ 	.short	0x0000
        /*00d2*/ 	.short	0x0000
        /*00d4*/ 	.byte	0x00, 0xf4, 0x21, 0x00


	//----- nvinfo : EIATTR_SPARSE_MMA_MASK
	.align		4
.L_37:
        /*00d8*/ 	.byte	0x03, 0x50
        /*00da*/ 	.short	0x0000


	//----- nvinfo : EIATTR_MAXREG_COUNT
	.align		4
        /*00dc*/ 	.byte	0x03, 0x1b
        /*00de*/ 	.short	0x00ff


	//----- nvinfo : EIATTR_EXIT_INSTR_OFFSETS
	.align		4
        /*00e0*/ 	.byte	0x04, 0x1c
        /*00e2*/ 	.short	(.L_39 - .L_38)


	//   ....[0]....
.L_38:
        /*00e4*/ 	.word	0x00000650


	//----- nvinfo : EIATTR_REQNTID
	.align		4
.L_39:
        /*00e8*/ 	.byte	0x04, 0x10
        /*00ea*/ 	.short	(.L_41 - .L_40)
.L_40:
        /*00ec*/ 	.word	0x00000080
        /*00f0*/ 	.word	0x00000001
        /*00f4*/ 	.word	0x00000001


	//----- nvinfo : EIATTR_CBANK_PARAM_SIZE
	.align		4
.L_41:
        /*00f8*/ 	.byte	0x03, 0x19
        /*00fa*/ 	.short	0x0064


	//----- nvinfo : EIATTR_PARAM_CBANK
	.align		4
        /*00fc*/ 	.byte	0x04, 0x0a
        /*00fe*/ 	.short	(.L_43 - .L_42)
	.align		4
.L_42:
        /*0100*/ 	.word	index@(.nv.constant0.triton_poi_fused__native_batch_norm_legit_no_training_avg_pool2d_relu_17)
        /*0104*/ 	.short	0x0210
        /*0106*/ 	.short	0x0064


	//----- nvinfo : EIATTR_SW_WAR
	.align		4
.L_43:
        /*0108*/ 	.byte	0x04, 0x36
        /*010a*/ 	.short	(.L_45 - .L_44)
.L_44:
        /*010c*/ 	.word	0x00000008
.L_45:


//--------------------- .nv.callgraph             --------------------------
	.section	.nv.callgraph,"",@"SHT_CUDA_CALLGRAPH"
	.align	4
	.sectionentsize	8
	.align		4
        /*0000*/ 	.word	0x00000000
	.align		4
        /*0004*/ 	.word	0xffffffff
	.align		4
        /*0008*/ 	.word	0x00000000
	.align		4
        /*000c*/ 	.word	0xfffffffe
	.align		4
        /*0010*/ 	.word	0x00000000
	.align		4
        /*0014*/ 	.word	0xfffffffd
	.align		4
        /*0018*/ 	.word	0x00000000
	.align		4
        /*001c*/ 	.word	0xfffffffc


//--------------------- .nv.constant4             --------------------------
	.section	.nv.constant4,"a",@progbits
	.align	8
	.align		8
.nv.constant4:
        /*0000*/ 	.dword	_$_str
	.align		8
        /*0008*/ 	.dword	_$_str_$_2


//--------------------- .text.triton_poi_fused__native_batch_norm_legit_no_training_avg_pool2d_relu_17 --------------------------
	.section	.text.triton_poi_fused__native_batch_norm_legit_no_training_avg_pool2d_relu_17,"ax",@progbits
	.align	128
        .global         triton_poi_fused__native_batch_norm_legit_no_training_avg_pool2d_relu_17
        .type           triton_poi_fused__native_batch_norm_legit_no_training_avg_pool2d_relu_17,@function
        .size           triton_poi_fused__native_batch_norm_legit_no_training_avg_pool2d_relu_17,(.L_x_1 - triton_poi_fused__native_batch_norm_legit_no_training_avg_pool2d_relu_17)
        .other          triton_poi_fused__native_batch_norm_legit_no_training_avg_pool2d_relu_17,@"STO_CUDA_ENTRY STV_DEFAULT"
triton_poi_fused__native_batch_norm_legit_no_training_avg_pool2d_relu_17:
.text.triton_poi_fused__native_batch_norm_legit_no_training_avg_pool2d_relu_17:
[----:B------:R-:W-:Y:S01]  /*0000*/  LDC R1, c[0x0][0x28] ;  /* 0x00000a00ff017b82 */ /* 0x000fe20000000800 */
[----:B------:R-:W1:Y:S07]  /*0010*/  S2R R15, SR_TID.X ;  /* 0x00000000000f7919 */ /* 0x000e6e0000002100 */
[----:B------:R-:W2:Y:S01]  /*0020*/  LDC.64 R16, c[0x0][0x220] ;  /* 0x00008800ff107b82 */ /* 0x000ea20000000a00 */
[----:B------:R-:W-:Y:S01]  /*0030*/  ULDC.64 UR4, c[0x0][0x208] ;  /* 0x0000820000047ab9 */ /* 0x000fe20000000a00 */
[----:B------:R-:W3:Y:S06]  /*0040*/  S2R R6, SR_CTAID.X ;  /* 0x0000000000067919 */ /* 0x000eec0000002500 */
[----:B------:R-:W4:Y:S08]  /*0050*/  LDC.64 R2, c[0x0][0x240] ;  /* 0x00009000ff027b82 */ /* 0x000f300000000a00 */
[----:B------:R-:W5:Y:S08]  /*0060*/  LDC.64 R22, c[0x0][0x210] ;  /* 0x00008400ff167b82 */ /* 0x000f700000000a00 */
[----:B------:R-:W5:Y:S01]  /*0070*/  LDC.64 R12, c[0x0][0x218] ;  /* 0x00008600ff0c7b82 */ /* 0x000f620000000a00 */
[----:B-1----:R-:W-:-:S07]  /*0080*/  LOP3.LUT R15, R15, 0x7f, RZ, 0xc0, !PT ;  /* 0x0000007f0f0f7812 */ /* 0x002fce00078ec0ff */
[----:B------:R-:W1:Y:S01]  /*0090*/  LDC.64 R10, c[0x0][0x250] ;  /* 0x00009400ff0a7b82 */ /* 0x000e620000000a00 */
[----:B---3--:R-:W-:Y:S02]  /*00a0*/  LEA R15, R6, R15, 0x7 ;  /* 0x0000000f060f7211 */ /* 0x008fe400078e38ff */
[----:B------:R-:W-:Y:S02]  /*00b0*/  SHF.R.S32.HI R6, RZ, 0x18, R6 ;  /* 0x00000018ff067819 */ /* 0x000fe40000011406 */
[----:B------:R-:W-:-:S04]  /*00c0*/  SHF.R.S32.HI R0, RZ, 0x1f, R15 ;  /* 0x0000001fff007819 */ /* 0x000fc8000001140f */
[----:B------:R-:W-:-:S04]  /*00d0*/  LEA.HI R4, R0, R15, RZ, 0x5 ;  /* 0x0000000f00047211 */ /* 0x000fc800078f28ff */
[----:B------:R-:W-:-:S04]  /*00e0*/  LOP3.LUT R0, R4, 0xffffffe0, RZ, 0xc0, !PT ;  /* 0xffffffe004007812 */ /* 0x000fc800078ec0ff */
[----:B------:R-:W-:-:S05]  /*00f0*/  IADD3 R21, R15, -R0, RZ ;  /* 0x800000000f157210 */ /* 0x000fca0007ffe0ff */
[----:B--2---:R-:W-:Y:S01]  /*0100*/  IMAD.WIDE R16, R21, 0x4, R16 ;  /* 0x0000000415107825 */ /* 0x004fe200078e0210 */
[----:B------:R-:W-:-:S03]  /*0110*/  SGXT R6, R6, 0x1 ;  /* 0x000000010606781a */ /* 0x000fc60000000200 */
[----:B----4-:R-:W-:Y:S02]  /*0120*/  IMAD.WIDE R2, R21, 0x4, R2 ;  /* 0x0000000415027825 */ /* 0x010fe400078e0202 */
[----:B------:R-:W2:Y:S01]  /*0130*/  LDG.E.EL R16, desc[UR4][R16.64] ;  /* 0x0000000410107981 */ /* 0x000ea2000c2e1900 */
[----:B------:R-:W-:-:S03]  /*0140*/  SHF.R.S32.HI R4, RZ, 0x5, R4 ;  /* 0x00000005ff047819 */ /* 0x000fc60000011404 */
[----:B------:R3:W4:Y:S01]  /*0150*/  LDG.E.EL R0, desc[UR4][R2.64] ;  /* 0x0000000402007981 */ /* 0x000722000c2e1900 */
[----:B------:R-:W-:Y:S02]  /*0160*/  LEA.HI R6, R6, R15, RZ, 0x9 ;  /* 0x0000000f06067211 */ /* 0x000fe400078f48ff */
[----:B------:R-:W-:Y:S02]  /*0170*/  LEA.HI R5, R4, R4, RZ, 0x4 ;  /* 0x0000000404057211 */ /* 0x000fe400078f20ff */
[----:B------:R-:W-:Y:S02]  /*0180*/  SHF.L.U32 R6, R6, 0x2, RZ ;  /* 0x0000000206067819 */ /* 0x000fe400000006ff */
[----:B------:R-:W-:Y:S02]  /*0190*/  LOP3.LUT R5, R5, 0x3fffff0, RZ, 0xc0, !PT ;  /* 0x03fffff005057812 */ /* 0x000fe400078ec0ff */
[----:B------:R-:W-:Y:S01]  /*01a0*/  LOP3.LUT R6, R6, 0xfffff800, RZ, 0xc0, !PT ;  /* 0xfffff80006067812 */ /* 0x000fe200078ec0ff */
[----:B---3--:R-:W3:Y:S01]  /*01b0*/  LDC.64 R2, c[0x0][0x228] ;  /* 0x00008a00ff027b82 */ /* 0x008ee20000000a00 */
[----:B------:R-:W-:-:S02]  /*01c0*/  IADD3 R5, R4, -R5, RZ ;  /* 0x8000000504057210 */ /* 0x000fc40007ffe0ff */
[----:B------:R-:W-:-:S04]  /*01d0*/  IADD3 R6, R21, R6, RZ ;  /* 0x0000000615067210 */ /* 0x000fc80007ffe0ff */
[----:B------:R-:W-:Y:S02]  /*01e0*/  LEA R9, R5, R6, 0x6 ;  /* 0x0000000605097211 */ /* 0x000fe400078e30ff */
[----:B------:R-:W1:Y:S02]  /*01f0*/  LDC.64 R4, c[0x0][0x238] ;  /* 0x00008e00ff047b82 */ /* 0x000e640000000a00 */
[----:B------:R-:W-:Y:S01]  /*0200*/  IADD3 R27, R9, 0x20, RZ ;  /* 0x00000020091b7810 */ /* 0x000fe20007ffe0ff */
[--C-:B-----5:R-:W-:Y:S01]  /*0210*/  IMAD.WIDE R18, R9, 0x4, R22.reuse ;  /* 0x0000000409127825 */ /* 0x120fe200078e0216 */
[----:B------:R-:W-:Y:S02]  /*0220*/  IADD3 R25, R9, 0x400, RZ ;  /* 0x0000040009197810 */ /* 0x000fe40007ffe0ff */
[----:B------:R-:W-:Y:S01]  /*0230*/  IADD3 R9, R9, 0x420, RZ ;  /* 0x0000042009097810 */ /* 0x000fe20007ffe0ff */
[--C-:B------:R-:W-:Y:S01]  /*0240*/  IMAD.WIDE R26, R27, 0x4, R22.reuse ;  /* 0x000000041b1a7825 */ /* 0x100fe200078e0216 */
[----:B------:R-:W5:Y:S01]  /*0250*/  LDC.64 R6, c[0x0][0x230] ;  /* 0x00008c00ff067b82 */ /* 0x000f620000000a00 */
[----:B------:R-:W4:Y:S02]  /*0260*/  LDG.E R19, desc[UR4][R18.64] ;  /* 0x0000000412137981 */ /* 0x000f24000c1e1900 */
[----:B------:R-:W-:-:S02]  /*0270*/  IMAD.WIDE R24, R25, 0x4, R22 ;  /* 0x0000000419187825 */ /* 0x000fc400078e0216 */
[----:B------:R-:W4:Y:S02]  /*0280*/  LDG.E R14, desc[UR4][R26.64] ;  /* 0x000000041a0e7981 */ /* 0x000f24000c1e1900 */
[----:B------:R-:W-:Y:S02]  /*0290*/  IMAD.WIDE R22, R9, 0x4, R22 ;  /* 0x0000000409167825 */ /* 0x000fe400078e0216 */
[----:B------:R-:W4:Y:S01]  /*02a0*/  LDG.E R17, desc[UR4][R24.64] ;  /* 0x0000000418117981 */ /* 0x000f22000c1e1900 */
[----:B------:R-:W5:Y:S01]  /*02b0*/  LDC.64 R8, c[0x0][0x248] ;  /* 0x00009200ff087b82 */ /* 0x000f620000000a00 */
[C---:B0-----:R-:W-:Y:S02]  /*02c0*/  IMAD.WIDE R12, R21.reuse, 0x4, R12 ;  /* 0x00000004150c7825 */ /* 0x041fe400078e020c */
[----:B------:R-:W4:Y:S02]  /*02d0*/  LDG.E R22, desc[UR4][R22.64] ;  /* 0x0000000416167981 */ /* 0x000f24000c1e1900 */
[----:B-1----:R-:W-:-:S02]  /*02e0*/  IMAD.WIDE R4, R21, 0x4, R4 ;  /* 0x0000000415047825 */ /* 0x002fc400078e0204 */
[----:B------:R-:W4:Y:S02]  /*02f0*/  LDG.E.EL R12, desc[UR4][R12.64] ;  /* 0x000000040c0c7981 */ /* 0x000f24000c2e1900 */
[C---:B---3--:R-:W-:Y:S02]  /*0300*/  IMAD.WIDE R2, R21.reuse, 0x4, R2 ;  /* 0x0000000415027825 */ /* 0x048fe400078e0202 */
[----:B------:R-:W3:Y:S02]  /*0310*/  LDG.E.EL R4, desc[UR4][R4.64] ;  /* 0x0000000404047981 */ /* 0x000ee4000c2e1900 */
[C---:B-----5:R-:W-:Y:S02]  /*0320*/  IMAD.WIDE R6, R21.reuse, 0x4, R6 ;  /* 0x0000000415067825 */ /* 0x060fe400078e0206 */
[----:B------:R-:W5:Y:S02]  /*0330*/  LDG.E.EL R2, desc[UR4][R2.64] ;  /* 0x0000000402027981 */ /* 0x000f64000c2e1900 */
[----:B------:R-:W-:-:S02]  /*0340*/  IMAD.WIDE R10, R21, 0x4, R10 ;  /* 0x00000004150a7825 */ /* 0x000fc400078e020a */
[----:B------:R0:W5:Y:S02]  /*0350*/  LDG.E.EL R7, desc[UR4][R6.64] ;  /* 0x0000000406077981 */ /* 0x000164000c2e1900 */
[----:B------:R-:W-:Y:S02]  /*0360*/  IMAD.WIDE R8, R21, 0x4, R8 ;  /* 0x0000000415087825 */ /* 0x000fe400078e0208 */
[----:B------:R1:W5:Y:S04]  /*0370*/  LDG.E.EL R21, desc[UR4][R10.64] ;  /* 0x000000040a157981 */ /* 0x000368000c2e1900 */
[----:B------:R1:W5:Y:S01]  /*0380*/  LDG.E.EL R18, desc[UR4][R8.64] ;  /* 0x0000000408127981 */ /* 0x000362000c2e1900 */
[----:B0-----:R-:W-:Y:S01]  /*0390*/  HFMA2.MMA R6, -RZ, RZ, 1.625, 0 ;  /* 0x3e800000ff067435 */ /* 0x001fe200000001ff */
[----:B-1----:R-:W0:Y:S08]  /*03a0*/  LDC.64 R10, c[0x0][0x260] ;  /* 0x00009800ff0a7b82 */ /* 0x002e300000000a00 */
[----:B------:R-:W1:Y:S01]  /*03b0*/  LDC.64 R8, c[0x0][0x268] ;  /* 0x00009a00ff087b82 */ /* 0x000e620000000a00 */
[----:B0-----:R-:W-:-:S04]  /*03c0*/  IMAD.WIDE R10, R15, 0x4, R10 ;  /* 0x000000040f0a7825 */ /* 0x001fc800078e020a */
[----:B-1----:R-:W-:-:S04]  /*03d0*/  IMAD.WIDE R8, R15, 0x4, R8 ;  /* 0x000000040f087825 */ /* 0x002fc800078e0208 */
[----:B--2---:R-:W-:-:S04]  /*03e0*/  FADD R16, R16, 9.9999997473787516356e-06 ;  /* 0x3727c5ac10107421 */ /* 0x004fc80000000000 */
[----:B------:R-:W0:Y:S01]  /*03f0*/  MUFU.SQRT R13, R16 ;  /* 0x00000010000d7308 */ /* 0x000e220000002000 */
[----:B----4-:R-:W-:-:S07]  /*0400*/  FADD R0, R0, 9.9999997473787516356e-06 ;  /* 0x3727c5ac00007421 */ /* 0x010fce0000000000 */
[----:B------:R-:W1:Y:S01]  /*0410*/  MUFU.SQRT R5, R0 ;  /* 0x0000000000057308 */ /* 0x000e620000002000 */
[C---:B0-----:R-:W-:Y:S02]  /*0420*/  FSETP.GT.AND P0, PT, R13.reuse, 8.50705917302346158658e+37, PT ;  /* 0x7e8000000d00780b */ /* 0x041fe40003f04000 */
[----:B------:R-:W-:Y:S02]  /*0430*/  FSETP.GEU.AND P2, PT, R13, 1.175494350822287508e-38, PT ;  /* 0x008000000d00780b */ /* 0x000fe40003f4e000 */
[C---:B-1----:R-:W-:Y:S02]  /*0440*/  FSETP.GT.AND P1, PT, R5.reuse, 8.50705917302346158658e+37, PT ;  /* 0x7e8000000500780b */ /* 0x042fe40003f24000 */
[----:B------:R-:W-:-:S07]  /*0450*/  FSETP.GEU.AND P3, PT, R5, 1.175494350822287508e-38, PT ;  /* 0x008000000500780b */ /* 0x000fce0003f6e000 */
[----:B------:R-:W-:-:S04]  /*0460*/  @P0 FMUL R13, R13, 0.25 ;  /* 0x3e8000000d0d0820 */ /* 0x000fc80000400000 */
[----:B------:R-:W-:Y:S01]  /*0470*/  @!P2 FMUL R13, R13, 16777216 ;  /* 0x4b8000000d0da820 */ /* 0x000fe20000400000 */
[----:B------:R-:W-:Y:S01]  /*0480*/  FADD R14, R19, R14 ;  /* 0x0000000e130e7221 */ /* 0x000fe20000000000 */
[----:B------:R-:W-:-:S04]  /*0490*/  @P1 FMUL R5, R5, 0.25 ;  /* 0x3e80000005051820 */ /* 0x000fc80000400000 */
[----:B------:R-:W0:Y:S01]  /*04a0*/  MUFU.RCP R13, R13 ;  /* 0x0000000d000d7308 */ /* 0x000e220000001000 */
[----:B------:R-:W-:Y:S01]  /*04b0*/  FADD R17, R17, R14 ;  /* 0x0000000e11117221 */ /* 0x000fe20000000000 */
[----:B------:R-:W-:Y:S01]  /*04c0*/  @!P3 FMUL R5, R5, 16777216 ;  /* 0x4b8000000505b820 */ /* 0x000fe20000400000 */
[----:B------:R-:W-:Y:S02]  /*04d0*/  FSEL R0, R6, 1, P0 ;  /* 0x3f80000006007808 */ /* 0x000fe40000000000 */
[----:B------:R-:W-:Y:S02]  /*04e0*/  FADD R22, R22, R17 ;  /* 0x0000001116167221 */ /* 0x000fe40000000000 */
[----:B------:R-:W1:Y:S01]  /*04f0*/  LDC.64 R16, c[0x0][0x258] ;  /* 0x00009600ff107b82 */ /* 0x000e620000000a00 */
[----:B------:R-:W2:Y:S01]  /*0500*/  MUFU.RCP R5, R5 ;  /* 0x0000000500057308 */ /* 0x000ea20000001000 */
[----:B------:R-:W-:Y:S01]  /*0510*/  @!P2 FMUL R0, R0, 16777216 ;  /* 0x4b8000000000a820 */ /* 0x000fe20000400000 */
[----:B------:R-:W-:-:S02]  /*0520*/  LOP3.LUT R19, R12, 0x80000000, RZ, 0x3c, !PT ;  /* 0x800000000c137812 */ /* 0x000fc400078e3cff */
[----:B------:R-:W-:Y:S01]  /*0530*/  FSEL R6, R6, 1, P1 ;  /* 0x3f80000006067808 */ /* 0x000fe20000800000 */
[----:B0-----:R-:W-:Y:S02]  /*0540*/  FMUL R13, R13, R0 ;  /* 0x000000000d0d7220 */ /* 0x001fe40000400000 */
[----:B------:R-:W-:Y:S01]  /*0550*/  FFMA R0, R22, 0.25, R19 ;  /* 0x3e80000016007823 */ /* 0x000fe20000000013 */
[----:B---3--:R-:W-:Y:S01]  /*0560*/  LOP3.LUT R3, R4, 0x80000000, RZ, 0x3c, !PT ;  /* 0x8000000004037812 */ /* 0x008fe200078e3cff */
[----:B------:R-:W-:Y:S02]  /*0570*/  @!P3 FMUL R6, R6, 16777216 ;  /* 0x4b8000000606b820 */ /* 0x000fe40000400000 */
[----:B------:R-:W-:Y:S02]  /*0580*/  FMUL R0, R13, R0 ;  /* 0x000000000d007220 */ /* 0x000fe40000400000 */
[----:B------:R-:W-:Y:S01]  /*0590*/  FFMA R3, R22, 0.25, R3 ;  /* 0x3e80000016037823 */ /* 0x000fe20000000003 */
[----:B--2---:R-:W-:Y:S01]  /*05a0*/  FMUL R6, R5, R6 ;  /* 0x0000000605067220 */ /* 0x004fe20000400000 */
[----:B-----5:R-:W-:-:S03]  /*05b0*/  FFMA R0, R2, R0, R7 ;  /* 0x0000000002007223 */ /* 0x020fc60000000007 */
[----:B------:R-:W-:Y:S02]  /*05c0*/  FMUL R3, R3, R6 ;  /* 0x0000000603037220 */ /* 0x000fe40000400000 */
[----:B------:R-:W-:Y:S02]  /*05d0*/  FSETP.GEU.AND P0, PT, R0, RZ, PT ;  /* 0x000000ff0000720b */ /* 0x000fe40003f0e000 */
[----:B------:R-:W-:Y:S01]  /*05e0*/  FFMA R21, R18, R3, R21 ;  /* 0x0000000312157223 */ /* 0x000fe20000000015 */
[----:B-1----:R-:W-:-:S04]  /*05f0*/  IMAD.WIDE R16, R15, 0x4, R16 ;  /* 0x000000040f107825 */ /* 0x002fc800078e0210 */
[----:B------:R-:W-:Y:S01]  /*0600*/  FMUL R3, R22, 0.25 ;  /* 0x3e80000016037820 */ /* 0x000fe20000400000 */
[----:B------:R-:W-:-:S04]  /*0610*/  FSEL R5, R0, RZ, P0 ;  /* 0x000000ff00057208 */ /* 0x000fc80000000000 */
[----:B------:R-:W-:Y:S04]  /*0620*/  STG.E desc[UR4][R16.64], R3 ;  /* 0x0000000310007986 */ /* 0x000fe8000c101904 */
[----:B------:R-:W-:Y:S04]  /*0630*/  STG.E desc[UR4][R10.64], R5 ;  /* 0x000000050a007986 */ /* 0x000fe8000c101904 */
[----:B------:R-:W-:Y:S01]  /*0640*/  STG.E desc[UR4][R8.64], R21 ;  /* 0x0000001508007986 */ /* 0x000fe2000c101904 */
[----:B------:R-:W-:Y:S05]  /*0650*/  EXIT ;  /* 0x000000000000794d */ /* 0x000fea0003800000 */
.L_x_0:
[----:B------:R-:W-:-:S00]  /*0660*/  BRA `(.L_x_0) ;  /* 0xfffffffc00fc7947 */ /* 0x000fc0000383ffff */
[----:B------:R-:W-:-:S00]  /*0670*/  NOP ;  /* 0x0000000000007918 */ /* 0x000fc00000000000 */
        /* <DEDUP_REMOVED lines=8> */
.L_x_1:


//--------------------- .nv.global.init           --------------------------
	.section	.nv.global.init,"aw",@progbits
.nv.global.init:
	.type		_$_str,@object
	.size		_$_str,(_$_str_$_2 - _$_str)
_$_str:
        /*0000*/ 	.byte	0x5f, 0x5f, 0x43, 0x55, 0x44, 0x41, 0x5f, 0x46, 0x54, 0x5a, 0x00
	.type		_$_str_$_2,@object
	.size		_$_str_$_2,(.L_1 - _$_str_$_2)
_$_str_$_2:
        /*000b*/ 	.byte	0x5f, 0x5f, 0x43, 0x55, 0x44, 0x41, 0x5f, 0x50, 0x52, 0x45, 0x43, 0x5f, 0x53, 0x51, 0x52, 0x54
        /*001b*/ 	.byte	0x00
.L_1:


//--------------------- .nv.constant0.triton_poi_fused__native_batch_norm_legit_no_training_avg_pool2d_relu_17 --------------------------
	.section	.nv.constant0.triton_poi_fused__native_batch_norm_legit_no_training_avg_pool2d_relu_17,"a",@progbits
	.sectionflags	@""
	.align	4
.nv.constant0.triton_poi_fused__native_batch_norm_legit_no_training_avg_pool2d_relu_17:
	.zero		628
